	.headerflags	@"EF_CUDA_TEXMODE_UNIFIED EF_CUDA_64BIT_ADDRESS EF_CUDA_ACCELERATORS EF_CUDA_SM90 EF_CUDA_VIRTUAL_SM(EF_CUDA_SM90)"
	.elftype	@"ET_EXEC"


//--------------------- .nv.info                  --------------------------
	.section	.nv.info,"",@"SHT_CUDA_INFO"
	.align	4


	//----- nvinfo : EIATTR_REGCOUNT
	.align		4
        /*0000*/ 	.byte	0x04, 0x2f
        /*0002*/ 	.short	(.L_1 - .L_0)
	.align		4
.L_0:
        /*0004*/ 	.word	index@(triton_poi_fused_add_convolution_div_hardtanh_mul_1)
        /*0008*/ 	.word	0x00000010


	//----- nvinfo : EIATTR_MIN_STACK_SIZE
	.align		4
.L_1:
        /*000c*/ 	.byte	0x04, 0x12
        /*000e*/ 	.short	(.L_3 - .L_2)
	.align		4
.L_2:
        /*0010*/ 	.word	index@(triton_poi_fused_add_convolution_div_hardtanh_mul_1)
        /*0014*/ 	.word	0x00000000


	//----- nvinfo : EIATTR_FRAME_SIZE
	.align		4
.L_3:
        /*0018*/ 	.byte	0x04, 0x11
        /*001a*/ 	.short	(.L_5 - .L_4)
	.align		4
.L_4:
        /*001c*/ 	.word	index@(triton_poi_fused_add_convolution_div_hardtanh_mul_1)
        /*0020*/ 	.word	0x00000000


	//----- nvinfo : EIATTR_MIN_STACK_SIZE
	.align		4
.L_5:
        /*0024*/ 	.byte	0x04, 0x12
        /*0026*/ 	.short	(.L_7 - .L_6)
	.align		4
.L_6:
        /*0028*/ 	.word	index@(triton_poi_fused_add_convolution_div_hardtanh_mul_1)
        /*002c*/ 	.word	0x00000000
.L_7:


//--------------------- .nv.info.triton_poi_fused_add_convolution_div_hardtanh_mul_1 --------------------------
	.section	.nv.info.triton_poi_fused_add_convolution_div_hardtanh_mul_1,"",@"SHT_CUDA_INFO"
	.sectionflags	@""
	.align	4


	//----- nvinfo : EIATTR_CUDA_API_VERSION
	.align		4
        /*0000*/ 	.byte	0x04, 0x37
        /*0002*/ 	.short	(.L_9 - .L_8)
.L_8:
        /*0004*/ 	.word	0x0000007c


	//----- nvinfo : EIATTR_KPARAM_INFO
	.align		4
.L_9:
        /*0008*/ 	.byte	0x04, 0x17
        /*000a*/ 	.short	(.L_11 - .L_10)
.L_10:
        /*000c*/ 	.word	0x00000000
        /*0010*/ 	.short	0x0004
        /*0012*/ 	.short	0x0020
        /*0014*/ 	.byte	0x00, 0xf0, 0x11, 0x00


	//----- nvinfo : EIATTR_KPARAM_INFO
	.align		4
.L_11:
        /*0018*/ 	.byte	0x04, 0x17
        /*001a*/ 	.short	(.L_13 - .L_12)
.L_12:
        /*001c*/ 	.word	0x00000000
        /*0020*/ 	.short	0x0003
        /*0022*/ 	.short	0x0018
        /*0024*/ 	.byte	0x00, 0xf4, 0x21, 0x00


	//----- nvinfo : EIATTR_KPARAM_INFO
	.align		4
.L_13:
        /*0028*/ 	.byte	0x04, 0x17
        /*002a*/ 	.short	(.L_15 - .L_14)
.L_14:
        /*002c*/ 	.word	0x00000000
        /*0030*/ 	.short	0x0002
        /*0032*/ 	.short	0x0010
        /*0034*/ 	.byte	0x00, 0xf4, 0x21, 0x00


	//----- nvinfo : EIATTR_KPARAM_INFO
	.align		4
.L_15:
        /*0038*/ 	.byte	0x04, 0x17
        /*003a*/ 	.short	(.L_17 - .L_16)
.L_16:
        /*003c*/ 	.word	0x00000000
        /*0040*/ 	.short	0x0001
        /*0042*/ 	.short	0x0008
        /*0044*/ 	.byte	0x00, 0xf4, 0x21, 0x00


	//----- nvinfo : EIATTR_KPARAM_INFO
	.align		4
.L_17:
        /*0048*/ 	.byte	0x04, 0x17
        /*004a*/ 	.short	(.L_19 - .L_18)
.L_18:
        /*004c*/ 	.word	0x00000000
        /*0050*/ 	.short	0x0000
        /*0052*/ 	.short	0x0000
        /*0054*/ 	.byte	0x00, 0xf4, 0x21, 0x00


	//----- nvinfo : EIATTR_SPARSE_MMA_MASK
	.align		4
.L_19:
        /*0058*/ 	.byte	0x03, 0x50
        /*005a*/ 	.short	0x0000


	//----- nvinfo : EIATTR_MAXREG_COUNT
	.align		4
        /*005c*/ 	.byte	0x03, 0x1b
        /*005e*/ 	.short	0x00ff


	//----- nvinfo : EIATTR_EXIT_INSTR_OFFSETS
	.align		4
        /*0060*/ 	.byte	0x04, 0x1c
        /*0062*/ 	.short	(.L_21 - .L_20)


	//   ....[0]....
.L_20:
        /*0064*/ 	.word	0x00000310


	//   ....[1]....
        /*0068*/ 	.word	0x00000330


	//----- nvinfo : EIATTR_REQNTID
	.align		4
.L_21:
        /*006c*/ 	.byte	0x04, 0x10
        /*006e*/ 	.short	(.L_23 - .L_22)
.L_22:
        /*0070*/ 	.word	0x00000080
        /*0074*/ 	.word	0x00000001
        /*0078*/ 	.word	0x00000001


	//----- nvinfo : EIATTR_CBANK_PARAM_SIZE
	.align		4
.L_23:
        /*007c*/ 	.byte	0x03, 0x19
        /*007e*/ 	.short	0x0024


	//----- nvinfo : EIATTR_PARAM_CBANK
	.align		4
        /*0080*/ 	.byte	0x04, 0x0a
        /*0082*/ 	.short	(.L_25 - .L_24)
	.align		4
.L_24:
        /*0084*/ 	.word	index@(.nv.constant0.triton_poi_fused_add_convolution_div_hardtanh_mul_1)
        /*0088*/ 	.short	0x0210
        /*008a*/ 	.short	0x0024


	//----- nvinfo : EIATTR_SW_WAR
	.align		4
.L_25:
        /*008c*/ 	.byte	0x04, 0x36
        /*008e*/ 	.short	(.L_27 - .L_26)
.L_26:
        /*0090*/ 	.word	0x00000008
.L_27:


//--------------------- .nv.callgraph             --------------------------
	.section	.nv.callgraph,"",@"SHT_CUDA_CALLGRAPH"
	.align	4
	.sectionentsize	8
	.align		4
        /*0000*/ 	.word	0x00000000
	.align		4
        /*0004*/ 	.word	0xffffffff
	.align		4
        /*0008*/ 	.word	0x00000000
	.align		4
        /*000c*/ 	.word	0xfffffffe
	.align		4
        /*0010*/ 	.word	0x00000000
	.align		4
        /*0014*/ 	.word	0xfffffffd
	.align		4
        /*0018*/ 	.word	0x00000000
	.align		4
        /*001c*/ 	.word	0xfffffffc


//--------------------- .text.triton_poi_fused_add_convolution_div_hardtanh_mul_1 --------------------------
	.section	.text.triton_poi_fused_add_convolution_div_hardtanh_mul_1,"ax",@progbits
	.align	128
        .global         triton_poi_fused_add_convolution_div_hardtanh_mul_1
        .type           triton_poi_fused_add_convolution_div_hardtanh_mul_1,@function
        .size           triton_poi_fused_add_convolution_div_hardtanh_mul_1,(.L_x_1 - triton_poi_fused_add_convolution_div_hardtanh_mul_1)
        .other          triton_poi_fused_add_convolution_div_hardtanh_mul_1,@"STO_CUDA_ENTRY STV_DEFAULT"
triton_poi_fused_add_convolution_div_hardtanh_mul_1:
.text.triton_poi_fused_add_convolution_div_hardtanh_mul_1:
[----:B------:R-:W0:Y:S02]  /*0000*/  LDC R1, c[0x0][0x28] ;  /* 0x00000a00ff017b82 */ /* 0x000e240000000800 */
[----:B------:R-:W1:Y:S01]  /*0010*/  S2R R0, SR_TID.X ;  /* 0x0000000000007919 */ /* 0x000e620000002100 */
[----:B------:R-:W2:Y:S01]  /*0020*/  LDC.64 R6, c[0x0][0x218] ;  /* 0x00008600ff067b82 */ /* 0x000ea20000000a00 */
[----:B------:R-:W-:Y:S02]  /*0030*/  CS2R R10, SRZ ;  /* 0x00000000000a7805 */ /* 0x000fe4000001ff00 */
[----:B------:R-:W-:Y:S01]  /*0040*/  CS2R R12, SRZ ;  /* 0x00000000000c7805 */ /* 0x000fe2000001ff00 */
[----:B------:R-:W3:Y:S01]  /*0050*/  S2R R5, SR_CTAID.X ;  /* 0x0000000000057919 */ /* 0x000ee20000002500 */
[----:B------:R-:W-:-:S03]  /*0060*/  ULDC.64 UR4, c[0x0][0x208] ;  /* 0x0000820000047ab9 */ /* 0x000fc60000000a00 */
[----:B------:R-:W4:Y:S01]  /*0070*/  LDC.64 R8, c[0x0][0x220] ;  /* 0x00008800ff087b82 */ /* 0x000f220000000a00 */
[----:B-1----:R-:W-:Y:S01]  /*0080*/  IMAD.SHL.U32 R0, R0, 0x2, RZ ;  /* 0x0000000200007824 */ /* 0x002fe200078e00ff */
[----:B---3--:R-:W-:-:S04]  /*0090*/  SHF.R.S32.HI R3, RZ, 0x17, R5 ;  /* 0x00000017ff037819 */ /* 0x008fc80000011405 */
[----:B------:R-:W-:Y:S02]  /*00a0*/  LOP3.LUT R0, R0, 0xfe, RZ, 0xc0, !PT ;  /* 0x000000fe00007812 */ /* 0x000fe400078ec0ff */
[----:B------:R-:W-:-:S03]  /*00b0*/  SGXT R3, R3, 0x1 ;  /* 0x000000010303781a */ /* 0x000fc60000000200 */
[----:B------:R-:W-:-:S05]  /*00c0*/  IMAD R0, R5, 0x100, R0 ;  /* 0x0000010005007824 */ /* 0x000fca00078e0200 */
[----:B------:R-:W-:Y:S02]  /*00d0*/  LEA.HI R3, R3, R0, RZ, 0x4 ;  /* 0x0000000003037211 */ /* 0x000fe400078f20ff */
[----:B------:R-:W-:Y:S02]  /*00e0*/  ISETP.GE.AND P0, PT, R0, 0x100, PT ;  /* 0x000001000000780c */ /* 0x000fe40003f06270 */
[----:B------:R-:W-:-:S04]  /*00f0*/  SHF.R.S32.HI R3, RZ, 0x4, R3 ;  /* 0x00000004ff037819 */ /* 0x000fc80000011403 */
[C---:B------:R-:W-:Y:S01]  /*0100*/  LEA.HI R2, R3.reuse, R3, RZ, 0x2 ;  /* 0x0000000303027211 */ /* 0x040fe200078f10ff */
[----:B--2---:R-:W-:-:S03]  /*0110*/  IMAD.WIDE R6, R3, 0x4, R6 ;  /* 0x0000000403067825 */ /* 0x004fc600078e0206 */
[----:B------:R-:W-:-:S03]  /*0120*/  LOP3.LUT R2, R2, 0xfffffffc, RZ, 0xc0, !PT ;  /* 0xfffffffc02027812 */ /* 0x000fc600078ec0ff */
[----:B------:R-:W2:Y:S02]  /*0130*/  @!P0 LDG.E.EL R10, desc[UR4][R6.64] ;  /* 0x00000004060a8981 */ /* 0x000ea4000c2e1900 */
[----:B------:R-:W-:Y:S02]  /*0140*/  IMAD.IADD R5, R3, 0x1, -R2 ;  /* 0x0000000103057824 */ /* 0x000fe400078e0a02 */
[----:B------:R1:W3:Y:S02]  /*0150*/  @!P0 LDG.E.EL R11, desc[UR4][R6.64] ;  /* 0x00000004060b8981 */ /* 0x0002e4000c2e1900 */
[----:B----4-:R-:W-:Y:S02]  /*0160*/  IMAD.WIDE R8, R5, 0x4, R8 ;  /* 0x0000000405087825 */ /* 0x010fe400078e0208 */
[----:B------:R-:W4:Y:S03]  /*0170*/  LDC.64 R4, c[0x0][0x210] ;  /* 0x00008400ff047b82 */ /* 0x000f260000000a00 */
[----:B------:R-:W2:Y:S04]  /*0180*/  @!P0 LDG.E.EL R13, desc[UR4][R8.64] ;  /* 0x00000004080d8981 */ /* 0x000ea8000c2e1900 */
[----:B------:R-:W3:Y:S01]  /*0190*/  @!P0 LDG.E.EL R12, desc[UR4][R8.64] ;  /* 0x00000004080c8981 */ /* 0x000ee2000c2e1900 */
[----:B------:R-:W-:Y:S01]  /*01a0*/  CS2R R2, SRZ ;  /* 0x0000000000027805 */ /* 0x000fe2000001ff00 */
[----:B-1----:R-:W1:Y:S01]  /*01b0*/  LDC.64 R6, c[0x0][0x228] ;  /* 0x00008a00ff067b82 */ /* 0x002e620000000a00 */
[----:B----4-:R-:W-:-:S05]  /*01c0*/  IMAD.WIDE R4, R0, 0x4, R4 ;  /* 0x0000000400047825 */ /* 0x010fca00078e0204 */
[----:B------:R1:W4:Y:S02]  /*01d0*/  @!P0 LDG.E.64 R2, desc[UR4][R4.64] ;  /* 0x0000000404028981 */ /* 0x000324000c1e1b00 */
[----:B-1----:R-:W-:-:S04]  /*01e0*/  IMAD.WIDE R4, R0, 0x4, R6 ;  /* 0x0000000400047825 */ /* 0x002fc800078e0206 */
[----:B--2---:R-:W-:Y:S01]  /*01f0*/  FADD R10, R13, R10 ;  /* 0x0000000a0d0a7221 */ /* 0x004fe20000000000 */
[----:B---3--:R-:W-:-:S03]  /*0200*/  FADD R11, R12, R11 ;  /* 0x0000000b0c0b7221 */ /* 0x008fc60000000000 */
[----:B------:R-:W-:Y:S01]  /*0210*/  FADD R10, R10, 3 ;  /* 0x404000000a0a7421 */ /* 0x000fe20000000000 */
[----:B------:R-:W-:-:S04]  /*0220*/  FADD R11, R11, 3 ;  /* 0x404000000b0b7421 */ /* 0x000fc80000000000 */
[C---:B------:R-:W-:Y:S02]  /*0230*/  FSETP.GTU.AND P1, PT, R10.reuse, RZ, PT ;  /* 0x000000ff0a00720b */ /* 0x040fe40003f2c000 */
[C---:B------:R-:W-:Y:S02]  /*0240*/  FSETP.GTU.AND P2, PT, R11.reuse, RZ, PT ;  /* 0x000000ff0b00720b */ /* 0x040fe40003f4c000 */
[----:B------:R-:W-:Y:S02]  /*0250*/  FSEL R10, R10, RZ, P1 ;  /* 0x000000ff0a0a7208 */ /* 0x000fe40000800000 */
[----:B------:R-:W-:Y:S02]  /*0260*/  FSEL R11, R11, RZ, P2 ;  /* 0x000000ff0b0b7208 */ /* 0x000fe40001000000 */
[C---:B------:R-:W-:Y:S02]  /*0270*/  FSETP.GEU.AND P3, PT, R10.reuse, 6, PT ;  /* 0x40c000000a00780b */ /* 0x040fe40003f6e000 */
[C---:B------:R-:W-:Y:S01]  /*0280*/  FSETP.GEU.AND P4, PT, R11.reuse, 6, PT ;  /* 0x40c000000b00780b */ /* 0x040fe20003f8e000 */
[C---:B------:R-:W-:Y:S01]  /*0290*/  FMUL R9, R10.reuse, 0.16666667163372039795 ;  /* 0x3e2aaaab0a097820 */ /* 0x040fe20000400000 */
[----:B------:R-:W-:Y:S01]  /*02a0*/  FMUL R8, R11, 0.16666667163372039795 ;  /* 0x3e2aaaab0b087820 */ /* 0x000fe20000400000 */
[----:B------:R-:W-:-:S02]  /*02b0*/  FSETP.NAN.AND P1, PT, R10, R10, PT ;  /* 0x0000000a0a00720b */ /* 0x000fc40003f28000 */
[----:B------:R-:W-:-:S06]  /*02c0*/  FSETP.NAN.AND P2, PT, R11, R11, PT ;  /* 0x0000000b0b00720b */ /* 0x000fcc0003f48000 */
[----:B------:R-:W-:Y:S02]  /*02d0*/  @P3 FSEL R9, R9, 1, P1 ;  /* 0x3f80000009093808 */ /* 0x000fe40000800000 */
[----:B------:R-:W-:-:S03]  /*02e0*/  @P4 FSEL R8, R8, 1, P2 ;  /* 0x3f80000008084808 */ /* 0x000fc60001000000 */
[----:B----4-:R-:W-:Y:S02]  /*02f0*/  FMUL R2, R9, R2 ;  /* 0x0000000209027220 */ /* 0x010fe40000400000 */
[----:B------:R-:W-:Y:S01]  /*0300*/  FMUL R3, R8, R3 ;  /* 0x0000000308037220 */ /* 0x000fe20000400000 */
[----:B------:R-:W-:Y:S06]  /*0310*/  @P0 EXIT ;  /* 0x000000000000094d */ /* 0x000fec0003800000 */
[----:B------:R-:W-:Y:S01]  /*0320*/  STG.E.64 desc[UR4][R4.64], R2 ;  /* 0x0000000204007986 */ /* 0x000fe2000c101b04 */
[----:B------:R-:W-:Y:S05]  /*0330*/  EXIT ;  /* 0x000000000000794d */ /* 0x000fea0003800000 */
.L_x_0:
[----:B------:R-:W-:-:S00]  /*0340*/  BRA `(.L_x_0) ;  /* 0xfffffffc00fc7947 */ /* 0x000fc0000383ffff */
[----:B------:R-:W-:-:S00]  /*0350*/  NOP ;  /* 0x0000000000007918 */ /* 0x000fc00000000000 */
        /* <DEDUP_REMOVED lines=10> */
.L_x_1:


//--------------------- .nv.constant0.triton_poi_fused_add_convolution_div_hardtanh_mul_1 --------------------------
	.section	.nv.constant0.triton_poi_fused_add_convolution_div_hardtanh_mul_1,"a",@progbits
	.sectionflags	@""
	.align	4
.nv.constant0.triton_poi_fused_add_convolution_div_hardtanh_mul_1:
	.zero		564
